//
// Generated by NVIDIA NVVM Compiler
//
// Compiler Build ID: CL-36424714
// Cuda compilation tools, release 13.0, V13.0.88
// Based on NVVM 20.0.0
//

.version 9.0
.target sm_100
.address_size 64

	// .globl	normalize

.visible .entry normalize(
	.param .u64 .ptr .align 1 normalize_param_0,
	.param .u64 .ptr .align 1 normalize_param_1,
	.param .u32 normalize_param_2,
	.param .u32 normalize_param_3
)
{
	.reg .pred 	%p<5>;
	.reg .b32 	%r<21>;
	.reg .b32 	%f<3>;
	.reg .b64 	%rd<12>;
	.reg .b64 	%fd<28>;

	ld.param.u64 	%rd2, [normalize_param_0];
	ld.param.u64 	%rd3, [normalize_param_1];
	ld.param.u32 	%r5, [normalize_param_2];
	ld.param.s32 	%rd1, [normalize_param_3];
	mov.u32 	%r6, %ctaid.x;
	mov.u32 	%r7, %ntid.x;
	mov.u32 	%r8, %tid.x;
	mad.lo.s32 	%r1, %r6, %r7, %r8;
	setp.ge.u32 	%p1, %r1, %r5;
	@%p1 bra 	$L__BB0_5;
	cvta.to.global.u64 	%rd4, %rd2;
	shl.b64 	%rd5, %rd1, 3;
	add.s64 	%rd6, %rd4, %rd5;
	ld.global.f64 	%fd6, [%rd6];
	mul.wide.s32 	%rd7, %r1, 8;
	add.s64 	%rd8, %rd4, %rd7;
	ld.global.f64 	%fd7, [%rd8];
	sub.f64 	%fd1, %fd7, %fd6;
	fma.rn.f64 	%fd8, %fd1, 0d3FF71547652B82FE, 0d4338000000000000;
	{
	.reg .b32 %temp; 
	mov.b64 	{%r2, %temp}, %fd8;
	}
	mov.f64 	%fd9, 0dC338000000000000;
	add.rn.f64 	%fd10, %fd8, %fd9;
	fma.rn.f64 	%fd11, %fd10, 0dBFE62E42FEFA39EF, %fd1;
	fma.rn.f64 	%fd12, %fd10, 0dBC7ABC9E3B39803F, %fd11;
	fma.rn.f64 	%fd13, %fd12, 0d3E5ADE1569CE2BDF, 0d3E928AF3FCA213EA;
	fma.rn.f64 	%fd14, %fd13, %fd12, 0d3EC71DEE62401315;
	fma.rn.f64 	%fd15, %fd14, %fd12, 0d3EFA01997C89EB71;
	fma.rn.f64 	%fd16, %fd15, %fd12, 0d3F2A01A014761F65;
	fma.rn.f64 	%fd17, %fd16, %fd12, 0d3F56C16C1852B7AF;
	fma.rn.f64 	%fd18, %fd17, %fd12, 0d3F81111111122322;
	fma.rn.f64 	%fd19, %fd18, %fd12, 0d3FA55555555502A1;
	fma.rn.f64 	%fd20, %fd19, %fd12, 0d3FC5555555555511;
	fma.rn.f64 	%fd21, %fd20, %fd12, 0d3FE000000000000B;
	fma.rn.f64 	%fd22, %fd21, %fd12, 0d3FF0000000000000;
	fma.rn.f64 	%fd23, %fd22, %fd12, 0d3FF0000000000000;
	{
	.reg .b32 %temp; 
	mov.b64 	{%r3, %temp}, %fd23;
	}
	{
	.reg .b32 %temp; 
	mov.b64 	{%temp, %r4}, %fd23;
	}
	shl.b32 	%r9, %r2, 20;
	add.s32 	%r10, %r9, %r4;
	mov.b64 	%fd27, {%r3, %r10};
	{
	.reg .b32 %temp; 
	mov.b64 	{%temp, %r11}, %fd1;
	}
	mov.b32 	%f2, %r11;
	abs.f32 	%f1, %f2;
	setp.lt.f32 	%p2, %f1, 0f4086232B;
	@%p2 bra 	$L__BB0_4;
	setp.lt.f64 	%p3, %fd1, 0d0000000000000000;
	add.f64 	%fd24, %fd1, 0d7FF0000000000000;
	selp.f64 	%fd27, 0d0000000000000000, %fd24, %p3;
	setp.geu.f32 	%p4, %f1, 0f40874800;
	@%p4 bra 	$L__BB0_4;
	shr.u32 	%r12, %r2, 31;
	add.s32 	%r13, %r2, %r12;
	shr.s32 	%r14, %r13, 1;
	shl.b32 	%r15, %r14, 20;
	add.s32 	%r16, %r4, %r15;
	mov.b64 	%fd25, {%r3, %r16};
	sub.s32 	%r17, %r2, %r14;
	shl.b32 	%r18, %r17, 20;
	add.s32 	%r19, %r18, 1072693248;
	mov.b32 	%r20, 0;
	mov.b64 	%fd26, {%r20, %r19};
	mul.f64 	%fd27, %fd26, %fd25;
$L__BB0_4:
	cvta.to.global.u64 	%rd9, %rd3;
	add.s64 	%rd11, %rd9, %rd7;
	st.global.f64 	[%rd11], %fd27;
$L__BB0_5:
	ret;

}
	// .globl	getTargetIndex
.visible .entry getTargetIndex(
	.param .u32 getTargetIndex_param_0,
	.param .u64 .ptr .align 1 getTargetIndex_param_1,
	.param .u64 .ptr .align 1 getTargetIndex_param_2
)
{
	.reg .pred 	%p<3>;
	.reg .b32 	%r<6>;
	.reg .b64 	%rd<7>;
	.reg .b64 	%fd<2>;

	ld.param.u32 	%r2, [getTargetIndex_param_0];
	ld.param.u64 	%rd1, [getTargetIndex_param_1];
	ld.param.u64 	%rd2, [getTargetIndex_param_2];
	mov.u32 	%r3, %ctaid.x;
	mov.u32 	%r4, %ntid.x;
	mov.u32 	%r5, %tid.x;
	mad.lo.s32 	%r1, %r3, %r4, %r5;
	setp.ge.s32 	%p1, %r1, %r2;
	@%p1 bra 	$L__BB1_3;
	cvta.to.global.u64 	%rd3, %rd2;
	mul.wide.s32 	%rd4, %r1, 8;
	add.s64 	%rd5, %rd3, %rd4;
	ld.global.f64 	%fd1, [%rd5];
	setp.neu.f64 	%p2, %fd1, 0d3FF0000000000000;
	@%p2 bra 	$L__BB1_3;
	cvta.to.global.u64 	%rd6, %rd1;
	st.global.u32 	[%rd6], %r1;
$L__BB1_3:
	ret;

}
	// .globl	setTargetIndex
.visible .entry setTargetIndex(
	.param .u32 setTargetIndex_param_0,
	.param .u64 .ptr .align 1 setTargetIndex_param_1,
	.param .u64 .ptr .align 1 setTargetIndex_param_2
)
{
	.reg .pred 	%p<3>;
	.reg .b32 	%r<6>;
	.reg .b64 	%rd<9>;
	.reg .b64 	%fd<4>;

	ld.param.u32 	%r2, [setTargetIndex_param_0];
	ld.param.u64 	%rd1, [setTargetIndex_param_1];
	ld.param.u64 	%rd2, [setTargetIndex_param_2];
	mov.u32 	%r3, %ctaid.x;
	mov.u32 	%r4, %ntid.x;
	mov.u32 	%r5, %tid.x;
	mad.lo.s32 	%r1, %r3, %r4, %r5;
	setp.ge.s32 	%p1, %r1, %r2;
	@%p1 bra 	$L__BB2_3;
	cvta.to.global.u64 	%rd3, %rd1;
	mul.wide.s32 	%rd4, %r1, 8;
	add.s64 	%rd5, %rd3, %rd4;
	ld.global.f64 	%fd1, [%rd5];
	setp.neu.f64 	%p2, %fd1, 0d3FF0000000000000;
	@%p2 bra 	$L__BB2_3;
	cvta.to.global.u64 	%rd6, %rd2;
	add.s64 	%rd8, %rd6, %rd4;
	ld.global.f64 	%fd2, [%rd8];
	add.f64 	%fd3, %fd2, 0dBFF0000000000000;
	st.global.f64 	[%rd8], %fd3;
$L__BB2_3:
	ret;

}
	// .globl	setTargetIndexNormalize
.visible .entry setTargetIndexNormalize(
	.param .u32 setTargetIndexNormalize_param_0,
	.param .f64 setTargetIndexNormalize_param_1,
	.param .u64 .ptr .align 1 setTargetIndexNormalize_param_2,
	.param .u64 .ptr .align 1 setTargetIndexNormalize_param_3,
	.param .u64 .ptr .align 1 setTargetIndexNormalize_param_4
)
{
	.reg .pred 	%p<3>;
	.reg .b32 	%r<6>;
	.reg .b64 	%rd<11>;
	.reg .b64 	%fd<5>;

	ld.param.u32 	%r2, [setTargetIndexNormalize_param_0];
	ld.param.f64 	%fd1, [setTargetIndexNormalize_param_1];
	ld.param.u64 	%rd1, [setTargetIndexNormalize_param_2];
	ld.param.u64 	%rd2, [setTargetIndexNormalize_param_3];
	ld.param.u64 	%rd3, [setTargetIndexNormalize_param_4];
	mov.u32 	%r3, %ctaid.x;
	mov.u32 	%r4, %ntid.x;
	mov.u32 	%r5, %tid.x;
	mad.lo.s32 	%r1, %r3, %r4, %r5;
	setp.ge.s32 	%p1, %r1, %r2;
	@%p1 bra 	$L__BB3_3;
	cvta.to.global.u64 	%rd4, %rd1;
	mul.wide.s32 	%rd5, %r1, 8;
	add.s64 	%rd6, %rd4, %rd5;
	ld.global.f64 	%fd2, [%rd6];
	setp.neu.f64 	%p2, %fd2, 0d3FF0000000000000;
	@%p2 bra 	$L__BB3_3;
	cvta.to.global.u64 	%rd7, %rd2;
	add.s64 	%rd9, %rd7, %rd5;
	ld.global.f64 	%fd3, [%rd9];
	div.rn.f64 	%fd4, %fd3, %fd1;
	cvta.to.global.u64 	%rd10, %rd3;
	st.global.f64 	[%rd10], %fd4;
$L__BB3_3:
	ret;

}
	// .globl	backwardError
.visible .entry backwardError(
	.param .u32 backwardError_param_0,
	.param .u64 .ptr .align 1 backwardError_param_1,
	.param .u64 .ptr .align 1 backwardError_param_2,
	.param .u64 .ptr .align 1 backwardError_param_3
)
{
	.reg .pred 	%p<2>;
	.reg .b32 	%r<6>;
	.reg .b64 	%rd<11>;
	.reg .b64 	%fd<6>;

	ld.param.u32 	%r2, [backwardError_param_0];
	ld.param.u64 	%rd1, [backwardError_param_1];
	ld.param.u64 	%rd2, [backwardError_param_2];
	ld.param.u64 	%rd3, [backwardError_param_3];
	mov.u32 	%r3, %ctaid.x;
	mov.u32 	%r4, %ntid.x;
	mov.u32 	%r5, %tid.x;
	mad.lo.s32 	%r1, %r3, %r4, %r5;
	setp.ge.s32 	%p1, %r1, %r2;
	@%p1 bra 	$L__BB4_2;
	cvta.to.global.u64 	%rd4, %rd1;
	cvta.to.global.u64 	%rd5, %rd2;
	cvta.to.global.u64 	%rd6, %rd3;
	mul.wide.s32 	%rd7, %r1, 8;
	add.s64 	%rd8, %rd4, %rd7;
	ld.global.f64 	%fd1, [%rd8];
	add.s64 	%rd9, %rd5, %rd7;
	ld.global.f64 	%fd2, [%rd9];
	sub.f64 	%fd3, %fd1, %fd2;
	add.s64 	%rd10, %rd6, %rd7;
	ld.global.f64 	%fd4, [%rd10];
	add.f64 	%fd5, %fd4, %fd3;
	st.global.f64 	[%rd10], %fd5;
$L__BB4_2:
	ret;

}
	// .globl	difference
.visible .entry difference(
	.param .u32 difference_param_0,
	.param .u64 .ptr .align 1 difference_param_1,
	.param .u64 .ptr .align 1 difference_param_2,
	.param .u64 .ptr .align 1 difference_param_3
)
{
	.reg .pred 	%p<2>;
	.reg .b32 	%r<6>;
	.reg .b64 	%rd<11>;
	.reg .b64 	%fd<4>;

	ld.param.u32 	%r2, [difference_param_0];
	ld.param.u64 	%rd1, [difference_param_1];
	ld.param.u64 	%rd2, [difference_param_2];
	ld.param.u64 	%rd3, [difference_param_3];
	mov.u32 	%r3, %ctaid.x;
	mov.u32 	%r4, %ntid.x;
	mov.u32 	%r5, %tid.x;
	mad.lo.s32 	%r1, %r3, %r4, %r5;
	setp.ge.s32 	%p1, %r1, %r2;
	@%p1 bra 	$L__BB5_2;
	cvta.to.global.u64 	%rd4, %rd1;
	cvta.to.global.u64 	%rd5, %rd2;
	cvta.to.global.u64 	%rd6, %rd3;
	mul.wide.s32 	%rd7, %r1, 8;
	add.s64 	%rd8, %rd4, %rd7;
	ld.global.f64 	%fd1, [%rd8];
	add.s64 	%rd9, %rd5, %rd7;
	ld.global.f64 	%fd2, [%rd9];
	sub.f64 	%fd3, %fd1, %fd2;
	add.s64 	%rd10, %rd6, %rd7;
	st.global.f64 	[%rd10], %fd3;
$L__BB5_2:
	ret;

}


// ===== COMPILED SASS (sm_100) =====

	.target	sm_100

	.elftype	@"ET_EXEC"


//--------------------- .note.nv.tkinfo           --------------------------
	.section	.note.nv.tkinfo,"",@"SHT_NOTE"
	.sectionflags	@"SHF_NOTE_NV_TKINFO"
	.tkinfo
        /*0018*/ 	.word	0x00000002
        /*0030*/ 	.string	""
        /*0030*/ 	.string	"ptxas"
        /*0030*/ 	.string	"Cuda compilation tools, release 13.0, V13.0.88"
        /*0030*/ 	.string	"Build cuda_13.0.r13.0/compiler.36424714_0"
        /*0030*/ 	.string	"-arch sm_100 -m 64 "



//--------------------- .note.nv.cuinfo           --------------------------
	.section	.note.nv.cuinfo,"",@"SHT_NOTE"
	.sectionflags	@"SHF_NOTE_NV_CUINFO"
        /*0018*/ 	.short	0x0002
        /*001a*/ 	.short	0x0064
        /*001c*/ 	.short	0x0082
	.zero		2


//--------------------- .nv.info                  --------------------------
	.section	.nv.info,"",@"SHT_CUDA_INFO"
	.align	4


	//----- nvinfo : EIATTR_REGCOUNT
	.align		4
        /*0000*/ 	.byte	0x04, 0x2f
        /*0002*/ 	.short	(.L_1 - .L_0)
	.align		4
.L_0:
        /*0004*/ 	.word	index@(normalize)
        /*0008*/ 	.word	0x00000010


	//----- nvinfo : EIATTR_FRAME_SIZE
	.align		4
.L_1:
        /*000c*/ 	.byte	0x04, 0x11
        /*000e*/ 	.short	(.L_3 - .L_2)
	.align		4
.L_2:
        /*0010*/ 	.word	index@(normalize)
        /*0014*/ 	.word	0x00000000


	//----- nvinfo : EIATTR_REGCOUNT
	.align		4
.L_3:
        /*0018*/ 	.byte	0x04, 0x2f
        /*001a*/ 	.short	(.L_5 - .L_4)
	.align		4
.L_4:
        /*001c*/ 	.word	index@(getTargetIndex)
        /*0020*/ 	.word	0x00000008


	//----- nvinfo : EIATTR_FRAME_SIZE
	.align		4
.L_5:
        /*0024*/ 	.byte	0x04, 0x11
        /*0026*/ 	.short	(.L_7 - .L_6)
	.align		4
.L_6:
        /*0028*/ 	.word	index@(getTargetIndex)
        /*002c*/ 	.word	0x00000000


	//----- nvinfo : EIATTR_REGCOUNT
	.align		4
.L_7:
        /*0030*/ 	.byte	0x04, 0x2f
        /*0032*/ 	.short	(.L_9 - .L_8)
	.align		4
.L_8:
        /*0034*/ 	.word	index@(setTargetIndex)
        /*0038*/ 	.word	0x00000008


	//----- nvinfo : EIATTR_FRAME_SIZE
	.align		4
.L_9:
        /*003c*/ 	.byte	0x04, 0x11
        /*003e*/ 	.short	(.L_11 - .L_10)
	.align		4
.L_10:
        /*0040*/ 	.word	index@(setTargetIndex)
        /*0044*/ 	.word	0x00000000


	//----- nvinfo : EIATTR_REGCOUNT
	.align		4
.L_11:
        /*0048*/ 	.byte	0x04, 0x2f
        /*004a*/ 	.short	(.L_13 - .L_12)
	.align		4
.L_12:
        /*004c*/ 	.word	index@(setTargetIndexNormalize)
        /*0050*/ 	.word	0x00000019


	//----- nvinfo : EIATTR_FRAME_SIZE
	.align		4
.L_13:
        /*0054*/ 	.byte	0x04, 0x11
        /*0056*/ 	.short	(.L_15 - .L_14)
	.align		4
.L_14:
        /*0058*/ 	.word	index@($__internal_0_$__cuda_sm20_div_rn_f64_full)
        /*005c*/ 	.word	0x00000000


	//----- nvinfo : EIATTR_FRAME_SIZE
	.align		4
.L_15:
        /*0060*/ 	.byte	0x04, 0x11
        /*0062*/ 	.short	(.L_17 - .L_16)
	.align		4
.L_16:
        /*0064*/ 	.word	index@(setTargetIndexNormalize)
        /*0068*/ 	.word	0x00000000


	//----- nvinfo : EIATTR_REGCOUNT
	.align		4
.L_17:
        /*006c*/ 	.byte	0x04, 0x2f
        /*006e*/ 	.short	(.L_19 - .L_18)
	.align		4
.L_18:
        /*0070*/ 	.word	index@(backwardError)
        /*0074*/ 	.word	0x0000000e


	//----- nvinfo : EIATTR_FRAME_SIZE
	.align		4
.L_19:
        /*0078*/ 	.byte	0x04, 0x11
        /*007a*/ 	.short	(.L_21 - .L_20)
	.align		4
.L_20:
        /*007c*/ 	.word	index@(backwardError)
        /*0080*/ 	.word	0x00000000


	//----- nvinfo : EIATTR_REGCOUNT
	.align		4
.L_21:
        /*0084*/ 	.byte	0x04, 0x2f
        /*0086*/ 	.short	(.L_23 - .L_22)
	.align		4
.L_22:
        /*0088*/ 	.word	index@(difference)
        /*008c*/ 	.word	0x0000000e


	//----- nvinfo : EIATTR_FRAME_SIZE
	.align		4
.L_23:
        /*0090*/ 	.byte	0x04, 0x11
        /*0092*/ 	.short	(.L_25 - .L_24)
	.align		4
.L_24:
        /*0094*/ 	.word	index@(difference)
        /*0098*/ 	.word	0x00000000


	//----- nvinfo : EIATTR_MIN_STACK_SIZE
	.align		4
.L_25:
        /*009c*/ 	.byte	0x04, 0x12
        /*009e*/ 	.short	(.L_27 - .L_26)
	.align		4
.L_26:
        /*00a0*/ 	.word	index@(difference)
        /*00a4*/ 	.word	0x00000000


	//----- nvinfo : EIATTR_MIN_STACK_SIZE
	.align		4
.L_27:
        /*00a8*/ 	.byte	0x04, 0x12
        /*00aa*/ 	.short	(.L_29 - .L_28)
	.align		4
.L_28:
        /*00ac*/ 	.word	index@(backwardError)
        /*00b0*/ 	.word	0x00000000


	//----- nvinfo : EIATTR_MIN_STACK_SIZE
	.align		4
.L_29:
        /*00b4*/ 	.byte	0x04, 0x12
        /*00b6*/ 	.short	(.L_31 - .L_30)
	.align		4
.L_30:
        /*00b8*/ 	.word	index@(setTargetIndexNormalize)
        /*00bc*/ 	.word	0x00000000


	//----- nvinfo : EIATTR_MIN_STACK_SIZE
	.align		4
.L_31:
        /*00c0*/ 	.byte	0x04, 0x12
        /*00c2*/ 	.short	(.L_33 - .L_32)
	.align		4
.L_32:
        /*00c4*/ 	.word	index@(setTargetIndex)
        /*00c8*/ 	.word	0x00000000


	//----- nvinfo : EIATTR_MIN_STACK_SIZE
	.align		4
.L_33:
        /*00cc*/ 	.byte	0x04, 0x12
        /*00ce*/ 	.short	(.L_35 - .L_34)
	.align		4
.L_34:
        /*00d0*/ 	.word	index@(getTargetIndex)
        /*00d4*/ 	.word	0x00000000


	//----- nvinfo : EIATTR_MIN_STACK_SIZE
	.align		4
.L_35:
        /*00d8*/ 	.byte	0x04, 0x12
        /*00da*/ 	.short	(.L_37 - .L_36)
	.align		4
.L_36:
        /*00dc*/ 	.word	index@(normalize)
        /*00e0*/ 	.word	0x00000000
.L_37:


//--------------------- .nv.compat                --------------------------
	.section	.nv.compat,"",@"SHT_CUDA_COMPAT_INFO"
	.align	4
        /*0000*/ 	.byte	0x02, 0x09, 0x00, 0x00, 0x02, 0x02, 0x01, 0x00, 0x02, 0x05, 0x05, 0x00, 0x03, 0x07, 0x01, 0x01
        /*0010*/ 	.byte	0x02, 0x03, 0x00, 0x00, 0x02, 0x06, 0x01, 0x00, 0x04, 0x0b, 0x08, 0x00, 0x01, 0x00, 0x00, 0x00
        /*0020*/ 	.byte	0x00, 0x00, 0x00, 0x00


//--------------------- .nv.info.difference       --------------------------
	.section	.nv.info.difference,"",@"SHT_CUDA_INFO"
	.sectionflags	@""
	.align	4


	//----- nvinfo : EIATTR_CUDA_API_VERSION
	.align		4
        /*0000*/ 	.byte	0x04, 0x37
        /*0002*/ 	.short	(.L_39 - .L_38)
.L_38:
        /*0004*/ 	.word	0x00000082


	//----- nvinfo : EIATTR_KPARAM_INFO
	.align		4
.L_39:
        /*0008*/ 	.byte	0x04, 0x17
        /*000a*/ 	.short	(.L_41 - .L_40)
.L_40:
        /*000c*/ 	.word	0x00000000
        /*0010*/ 	.short	0x0003
        /*0012*/ 	.short	0x0018
        /*0014*/ 	.byte	0x00, 0xf5, 0x21, 0x00


	//----- nvinfo : EIATTR_KPARAM_INFO
	.align		4
.L_41:
        /*0018*/ 	.byte	0x04, 0x17
        /*001a*/ 	.short	(.L_43 - .L_42)
.L_42:
        /*001c*/ 	.word	0x00000000
        /*0020*/ 	.short	0x0002
        /*0022*/ 	.short	0x0010
        /*0024*/ 	.byte	0x00, 0xf5, 0x21, 0x00


	//----- nvinfo : EIATTR_KPARAM_INFO
	.align		4
.L_43:
        /*0028*/ 	.byte	0x04, 0x17
        /*002a*/ 	.short	(.L_45 - .L_44)
.L_44:
        /*002c*/ 	.word	0x00000000
        /*0030*/ 	.short	0x0001
        /*0032*/ 	.short	0x0008
        /*0034*/ 	.byte	0x00, 0xf5, 0x21, 0x00


	//----- nvinfo : EIATTR_KPARAM_INFO
	.align		4
.L_45:
        /*0038*/ 	.byte	0x04, 0x17
        /*003a*/ 	.short	(.L_47 - .L_46)
.L_46:
        /*003c*/ 	.word	0x00000000
        /*0040*/ 	.short	0x0000
        /*0042*/ 	.short	0x0000
        /*0044*/ 	.byte	0x00, 0xf0, 0x11, 0x00


	//----- nvinfo : EIATTR_SPARSE_MMA_MASK
	.align		4
.L_47:
        /*0048*/ 	.byte	0x03, 0x50
        /*004a*/ 	.short	0x0000


	//----- nvinfo : EIATTR_MAXREG_COUNT
	.align		4
        /*004c*/ 	.byte	0x03, 0x1b
        /*004e*/ 	.short	0x00ff


	//----- nvinfo : EIATTR_MERCURY_ISA_VERSION
	.align		4
        /*0050*/ 	.byte	0x03, 0x5f
        /*0052*/ 	.short	0x0101


	//----- nvinfo : EIATTR_VRC_CTA_INIT_COUNT
	.align		4
        /*0054*/ 	.byte	0x02, 0x4a
	.zero		1
	.zero		1


	//----- nvinfo : EIATTR_EXIT_INSTR_OFFSETS
	.align		4
        /*0058*/ 	.byte	0x04, 0x1c
        /*005a*/ 	.short	(.L_49 - .L_48)


	//   ....[0]....
.L_48:
        /*005c*/ 	.word	0x00000070


	//   ....[1]....
        /*0060*/ 	.word	0x00000130


	//----- nvinfo : EIATTR_CBANK_PARAM_SIZE
	.align		4
.L_49:
        /*0064*/ 	.byte	0x03, 0x19
        /*0066*/ 	.short	0x0020


	//----- nvinfo : EIATTR_PARAM_CBANK
	.align		4
        /*0068*/ 	.byte	0x04, 0x0a
        /*006a*/ 	.short	(.L_51 - .L_50)
	.align		4
.L_50:
        /*006c*/ 	.word	index@(.nv.constant0.difference)
        /*0070*/ 	.short	0x0380
        /*0072*/ 	.short	0x0020


	//----- nvinfo : EIATTR_SW_WAR
	.align		4
.L_51:
        /*0074*/ 	.byte	0x04, 0x36
        /*0076*/ 	.short	(.L_53 - .L_52)
.L_52:
        /*0078*/ 	.word	0x00000008
.L_53:


//--------------------- .nv.info.backwardError    --------------------------
	.section	.nv.info.backwardError,"",@"SHT_CUDA_INFO"
	.sectionflags	@""
	.align	4


	//----- nvinfo : EIATTR_CUDA_API_VERSION
	.align		4
        /*0000*/ 	.byte	0x04, 0x37
        /*0002*/ 	.short	(.L_55 - .L_54)
.L_54:
        /*0004*/ 	.word	0x00000082


	//----- nvinfo : EIATTR_KPARAM_INFO
	.align		4
.L_55:
        /*0008*/ 	.byte	0x04, 0x17
        /*000a*/ 	.short	(.L_57 - .L_56)
.L_56:
        /*000c*/ 	.word	0x00000000
        /*0010*/ 	.short	0x0003
        /*0012*/ 	.short	0x0018
        /*0014*/ 	.byte	0x00, 0xf5, 0x21, 0x00


	//----- nvinfo : EIATTR_KPARAM_INFO
	.align		4
.L_57:
        /*0018*/ 	.byte	0x04, 0x17
        /*001a*/ 	.short	(.L_59 - .L_58)
.L_58:
        /*001c*/ 	.word	0x00000000
        /*0020*/ 	.short	0x0002
        /*0022*/ 	.short	0x0010
        /*0024*/ 	.byte	0x00, 0xf5, 0x21, 0x00


	//----- nvinfo : EIATTR_KPARAM_INFO
	.align		4
.L_59:
        /*0028*/ 	.byte	0x04, 0x17
        /*002a*/ 	.short	(.L_61 - .L_60)
.L_60:
        /*002c*/ 	.word	0x00000000
        /*0030*/ 	.short	0x0001
        /*0032*/ 	.short	0x0008
        /*0034*/ 	.byte	0x00, 0xf5, 0x21, 0x00


	//----- nvinfo : EIATTR_KPARAM_INFO
	.align		4
.L_61:
        /*0038*/ 	.byte	0x04, 0x17
        /*003a*/ 	.short	(.L_63 - .L_62)
.L_62:
        /*003c*/ 	.word	0x00000000
        /*0040*/ 	.short	0x0000
        /*0042*/ 	.short	0x0000
        /*0044*/ 	.byte	0x00, 0xf0, 0x11, 0x00


	//----- nvinfo : EIATTR_SPARSE_MMA_MASK
	.align		4
.L_63:
        /*0048*/ 	.byte	0x03, 0x50
        /*004a*/ 	.short	0x0000


	//----- nvinfo : EIATTR_MAXREG_COUNT
	.align		4
        /*004c*/ 	.byte	0x03, 0x1b
        /*004e*/ 	.short	0x00ff


	//----- nvinfo : EIATTR_MERCURY_ISA_VERSION
	.align		4
        /*0050*/ 	.byte	0x03, 0x5f
        /*0052*/ 	.short	0x0101


	//----- nvinfo : EIATTR_VRC_CTA_INIT_COUNT
	.align		4
        /*0054*/ 	.byte	0x02, 0x4a
	.zero		1
	.zero		1


	//----- nvinfo : EIATTR_EXIT_INSTR_OFFSETS
	.align		4
        /*0058*/ 	.byte	0x04, 0x1c
        /*005a*/ 	.short	(.L_65 - .L_64)


	//   ....[0]....
.L_64:
        /*005c*/ 	.word	0x00000070


	//   ....[1]....
        /*0060*/ 	.word	0x00000150


	//----- nvinfo : EIATTR_CBANK_PARAM_SIZE
	.align		4
.L_65:
        /*0064*/ 	.byte	0x03, 0x19
        /*0066*/ 	.short	0x0020


	//----- nvinfo : EIATTR_PARAM_CBANK
	.align		4
        /*0068*/ 	.byte	0x04, 0x0a
        /*006a*/ 	.short	(.L_67 - .L_66)
	.align		4
.L_66:
        /*006c*/ 	.word	index@(.nv.constant0.backwardError)
        /*0070*/ 	.short	0x0380
        /*0072*/ 	.short	0x0020


	//----- nvinfo : EIATTR_SW_WAR
	.align		4
.L_67:
        /*0074*/ 	.byte	0x04, 0x36
        /*0076*/ 	.short	(.L_69 - .L_68)
.L_68:
        /*0078*/ 	.word	0x00000008
.L_69:


//--------------------- .nv.info.setTargetIndexNormalize --------------------------
	.section	.nv.info.setTargetIndexNormalize,"",@"SHT_CUDA_INFO"
	.sectionflags	@""
	.align	4


	//----- nvinfo : EIATTR_CUDA_API_VERSION
	.align		4
        /*0000*/ 	.byte	0x04, 0x37
        /*0002*/ 	.short	(.L_71 - .L_70)
.L_70:
        /*0004*/ 	.word	0x00000082


	//----- nvinfo : EIATTR_KPARAM_INFO
	.align		4
.L_71:
        /*0008*/ 	.byte	0x04, 0x17
        /*000a*/ 	.short	(.L_73 - .L_72)
.L_72:
        /*000c*/ 	.word	0x00000000
        /*0010*/ 	.short	0x0004
        /*0012*/ 	.short	0x0020
        /*0014*/ 	.byte	0x00, 0xf5, 0x21, 0x00


	//----- nvinfo : EIATTR_KPARAM_INFO
	.align		4
.L_73:
        /*0018*/ 	.byte	0x04, 0x17
        /*001a*/ 	.short	(.L_75 - .L_74)
.L_74:
        /*001c*/ 	.word	0x00000000
        /*0020*/ 	.short	0x0003
        /*0022*/ 	.short	0x0018
        /*0024*/ 	.byte	0x00, 0xf5, 0x21, 0x00


	//----- nvinfo : EIATTR_KPARAM_INFO
	.align		4
.L_75:
        /*0028*/ 	.byte	0x04, 0x17
        /*002a*/ 	.short	(.L_77 - .L_76)
.L_76:
        /*002c*/ 	.word	0x00000000
        /*0030*/ 	.short	0x0002
        /*0032*/ 	.short	0x0010
        /*0034*/ 	.byte	0x00, 0xf5, 0x21, 0x00


	//----- nvinfo : EIATTR_KPARAM_INFO
	.align		4
.L_77:
        /*0038*/ 	.byte	0x04, 0x17
        /*003a*/ 	.short	(.L_79 - .L_78)
.L_78:
        /*003c*/ 	.word	0x00000000
        /*0040*/ 	.short	0x0001
        /*0042*/ 	.short	0x0008
        /*0044*/ 	.byte	0x00, 0xf0, 0x21, 0x00


	//----- nvinfo : EIATTR_KPARAM_INFO
	.align		4
.L_79:
        /*0048*/ 	.byte	0x04, 0x17
        /*004a*/ 	.short	(.L_81 - .L_80)
.L_80:
        /*004c*/ 	.word	0x00000000
        /*0050*/ 	.short	0x0000
        /*0052*/ 	.short	0x0000
        /*0054*/ 	.byte	0x00, 0xf0, 0x11, 0x00


	//----- nvinfo : EIATTR_SPARSE_MMA_MASK
	.align		4
.L_81:
        /*0058*/ 	.byte	0x03, 0x50
        /*005a*/ 	.short	0x0000


	//----- nvinfo : EIATTR_MAXREG_COUNT
	.align		4
        /*005c*/ 	.byte	0x03, 0x1b
        /*005e*/ 	.short	0x00ff


	//----- nvinfo : EIATTR_MERCURY_ISA_VERSION
	.align		4
        /*0060*/ 	.byte	0x03, 0x5f
        /*0062*/ 	.short	0x0101


	//----- nvinfo : EIATTR_VRC_CTA_INIT_COUNT
	.align		4
        /*0064*/ 	.byte	0x02, 0x4a
	.zero		1
	.zero		1


	//----- nvinfo : EIATTR_EXIT_INSTR_OFFSETS
	.align		4
        /*0068*/ 	.byte	0x04, 0x1c
        /*006a*/ 	.short	(.L_83 - .L_82)


	//   ....[0]....
.L_82:
        /*006c*/ 	.word	0x00000070


	//   ....[1]....
        /*0070*/ 	.word	0x000000d0


	//   ....[2]....
        /*0074*/ 	.word	0x00000290


	//----- nvinfo : EIATTR_CRS_STACK_SIZE
	.align		4
.L_83:
        /*0078*/ 	.byte	0x04, 0x1e
        /*007a*/ 	.short	(.L_85 - .L_84)
.L_84:
        /*007c*/ 	.word	0x00000000


	//----- nvinfo : EIATTR_CBANK_PARAM_SIZE
	.align		4
.L_85:
        /*0080*/ 	.byte	0x03, 0x19
        /*0082*/ 	.short	0x0028


	//----- nvinfo : EIATTR_PARAM_CBANK
	.align		4
        /*0084*/ 	.byte	0x04, 0x0a
        /*0086*/ 	.short	(.L_87 - .L_86)
	.align		4
.L_86:
        /*0088*/ 	.word	index@(.nv.constant0.setTargetIndexNormalize)
        /*008c*/ 	.short	0x0380
        /*008e*/ 	.short	0x0028


	//----- nvinfo : EIATTR_SW_WAR
	.align		4
.L_87:
        /*0090*/ 	.byte	0x04, 0x36
        /*0092*/ 	.short	(.L_89 - .L_88)
.L_88:
        /*0094*/ 	.word	0x00000008
.L_89:


//--------------------- .nv.info.setTargetIndex   --------------------------
	.section	.nv.info.setTargetIndex,"",@"SHT_CUDA_INFO"
	.sectionflags	@""
	.align	4


	//----- nvinfo : EIATTR_CUDA_API_VERSION
	.align		4
        /*0000*/ 	.byte	0x04, 0x37
        /*0002*/ 	.short	(.L_91 - .L_90)
.L_90:
        /*0004*/ 	.word	0x00000082


	//----- nvinfo : EIATTR_KPARAM_INFO
	.align		4
.L_91:
        /*0008*/ 	.byte	0x04, 0x17
        /*000a*/ 	.short	(.L_93 - .L_92)
.L_92:
        /*000c*/ 	.word	0x00000000
        /*0010*/ 	.short	0x0002
        /*0012*/ 	.short	0x0010
        /*0014*/ 	.byte	0x00, 0xf5, 0x21, 0x00


	//----- nvinfo : EIATTR_KPARAM_INFO
	.align		4
.L_93:
        /*0018*/ 	.byte	0x04, 0x17
        /*001a*/ 	.short	(.L_95 - .L_94)
.L_94:
        /*001c*/ 	.word	0x00000000
        /*0020*/ 	.short	0x0001
        /*0022*/ 	.short	0x0008
        /*0024*/ 	.byte	0x00, 0xf5, 0x21, 0x00


	//----- nvinfo : EIATTR_KPARAM_INFO
	.align		4
.L_95:
        /*0028*/ 	.byte	0x04, 0x17
        /*002a*/ 	.short	(.L_97 - .L_96)
.L_96:
        /*002c*/ 	.word	0x00000000
        /*0030*/ 	.short	0x0000
        /*0032*/ 	.short	0x0000
        /*0034*/ 	.byte	0x00, 0xf0, 0x11, 0x00


	//----- nvinfo : EIATTR_SPARSE_MMA_MASK
	.align		4
.L_97:
        /*0038*/ 	.byte	0x03, 0x50
        /*003a*/ 	.short	0x0000


	//----- nvinfo : EIATTR_MAXREG_COUNT
	.align		4
        /*003c*/ 	.byte	0x03, 0x1b
        /*003e*/ 	.short	0x00ff


	//----- nvinfo : EIATTR_MERCURY_ISA_VERSION
	.align		4
        /*0040*/ 	.byte	0x03, 0x5f
        /*0042*/ 	.short	0x0101


	//----- nvinfo : EIATTR_VRC_CTA_INIT_COUNT
	.align		4
        /*0044*/ 	.byte	0x02, 0x4a
	.zero		1
	.zero		1


	//----- nvinfo : EIATTR_EXIT_INSTR_OFFSETS
	.align		4
        /*0048*/ 	.byte	0x04, 0x1c
        /*004a*/ 	.short	(.L_99 - .L_98)


	//   ....[0]....
.L_98:
        /*004c*/ 	.word	0x00000070


	//   ....[1]....
        /*0050*/ 	.word	0x000000d0


	//   ....[2]....
        /*0054*/ 	.word	0x00000130


	//----- nvinfo : EIATTR_CBANK_PARAM_SIZE
	.align		4
.L_99:
        /*0058*/ 	.byte	0x03, 0x19
        /*005a*/ 	.short	0x0018


	//----- nvinfo : EIATTR_PARAM_CBANK
	.align		4
        /*005c*/ 	.byte	0x04, 0x0a
        /*005e*/ 	.short	(.L_101 - .L_100)
	.align		4
.L_100:
        /*0060*/ 	.word	index@(.nv.constant0.setTargetIndex)
        /*0064*/ 	.short	0x0380
        /*0066*/ 	.short	0x0018


	//----- nvinfo : EIATTR_SW_WAR
	.align		4
.L_101:
        /*0068*/ 	.byte	0x04, 0x36
        /*006a*/ 	.short	(.L_103 - .L_102)
.L_102:
        /*006c*/ 	.word	0x00000008
.L_103:


//--------------------- .nv.info.getTargetIndex   --------------------------
	.section	.nv.info.getTargetIndex,"",@"SHT_CUDA_INFO"
	.sectionflags	@""
	.align	4


	//----- nvinfo : EIATTR_CUDA_API_VERSION
	.align		4
        /*0000*/ 	.byte	0x04, 0x37
        /*0002*/ 	.short	(.L_105 - .L_104)
.L_104:
        /*0004*/ 	.word	0x00000082


	//----- nvinfo : EIATTR_KPARAM_INFO
	.align		4
.L_105:
        /*0008*/ 	.byte	0x04, 0x17
        /*000a*/ 	.short	(.L_107 - .L_106)
.L_106:
        /*000c*/ 	.word	0x00000000
        /*0010*/ 	.short	0x0002
        /*0012*/ 	.short	0x0010
        /*0014*/ 	.byte	0x00, 0xf5, 0x21, 0x00


	//----- nvinfo : EIATTR_KPARAM_INFO
	.align		4
.L_107:
        /*0018*/ 	.byte	0x04, 0x17
        /*001a*/ 	.short	(.L_109 - .L_108)
.L_108:
        /*001c*/ 	.word	0x00000000
        /*0020*/ 	.short	0x0001
        /*0022*/ 	.short	0x0008
        /*0024*/ 	.byte	0x00, 0xf5, 0x21, 0x00


	//----- nvinfo : EIATTR_KPARAM_INFO
	.align		4
.L_109:
        /*0028*/ 	.byte	0x04, 0x17
        /*002a*/ 	.short	(.L_111 - .L_110)
.L_110:
        /*002c*/ 	.word	0x00000000
        /*0030*/ 	.short	0x0000
        /*0032*/ 	.short	0x0000
        /*0034*/ 	.byte	0x00, 0xf0, 0x11, 0x00


	//----- nvinfo : EIATTR_SPARSE_MMA_MASK
	.align		4
.L_111:
        /*0038*/ 	.byte	0x03, 0x50
        /*003a*/ 	.short	0x0000


	//----- nvinfo : EIATTR_MAXREG_COUNT
	.align		4
        /*003c*/ 	.byte	0x03, 0x1b
        /*003e*/ 	.short	0x00ff


	//----- nvinfo : EIATTR_MERCURY_ISA_VERSION
	.align		4
        /*0040*/ 	.byte	0x03, 0x5f
        /*0042*/ 	.short	0x0101


	//----- nvinfo : EIATTR_VRC_CTA_INIT_COUNT
	.align		4
        /*0044*/ 	.byte	0x02, 0x4a
	.zero		1
	.zero		1


	//----- nvinfo : EIATTR_EXIT_INSTR_OFFSETS
	.align		4
        /*0048*/ 	.byte	0x04, 0x1c
        /*004a*/ 	.short	(.L_113 - .L_112)


	//   ....[0]....
.L_112:
        /*004c*/ 	.word	0x00000070


	//   ....[1]....
        /*0050*/ 	.word	0x000000d0


	//   ....[2]....
        /*0054*/ 	.word	0x00000100


	//----- nvinfo : EIATTR_CBANK_PARAM_SIZE
	.align		4
.L_113:
        /*0058*/ 	.byte	0x03, 0x19
        /*005a*/ 	.short	0x0018


	//----- nvinfo : EIATTR_PARAM_CBANK
	.align		4
        /*005c*/ 	.byte	0x04, 0x0a
        /*005e*/ 	.short	(.L_115 - .L_114)
	.align		4
.L_114:
        /*0060*/ 	.word	index@(.nv.constant0.getTargetIndex)
        /*0064*/ 	.short	0x0380
        /*0066*/ 	.short	0x0018


	//----- nvinfo : EIATTR_SW_WAR
	.align		4
.L_115:
        /*0068*/ 	.byte	0x04, 0x36
        /*006a*/ 	.short	(.L_117 - .L_116)
.L_116:
        /*006c*/ 	.word	0x00000008
.L_117:


//--------------------- .nv.info.normalize        --------------------------
	.section	.nv.info.normalize,"",@"SHT_CUDA_INFO"
	.sectionflags	@""
	.align	4


	//----- nvinfo : EIATTR_CUDA_API_VERSION
	.align		4
        /*0000*/ 	.byte	0x04, 0x37
        /*0002*/ 	.short	(.L_119 - .L_118)
.L_118:
        /*0004*/ 	.word	0x00000082


	//----- nvinfo : EIATTR_KPARAM_INFO
	.align		4
.L_119:
        /*0008*/ 	.byte	0x04, 0x17
        /*000a*/ 	.short	(.L_121 - .L_120)
.L_120:
        /*000c*/ 	.word	0x00000000
        /*0010*/ 	.short	0x0003
        /*0012*/ 	.short	0x0014
        /*0014*/ 	.byte	0x00, 0xf0, 0x11, 0x00


	//----- nvinfo : EIATTR_KPARAM_INFO
	.align		4
.L_121:
        /*0018*/ 	.byte	0x04, 0x17
        /*001a*/ 	.short	(.L_123 - .L_122)
.L_122:
        /*001c*/ 	.word	0x00000000
        /*0020*/ 	.short	0x0002
        /*0022*/ 	.short	0x0010
        /*0024*/ 	.byte	0x00, 0xf0, 0x11, 0x00


	//----- nvinfo : EIATTR_KPARAM_INFO
	.align		4
.L_123:
        /*0028*/ 	.byte	0x04, 0x17
        /*002a*/ 	.short	(.L_125 - .L_124)
.L_124:
        /*002c*/ 	.word	0x00000000
        /*0030*/ 	.short	0x0001
        /*0032*/ 	.short	0x0008
        /*0034*/ 	.byte	0x00, 0xf5, 0x21, 0x00


	//----- nvinfo : EIATTR_KPARAM_INFO
	.align		4
.L_125:
        /*0038*/ 	.byte	0x04, 0x17
        /*003a*/ 	.short	(.L_127 - .L_126)
.L_126:
        /*003c*/ 	.word	0x00000000
        /*0040*/ 	.short	0x0000
        /*0042*/ 	.short	0x0000
        /*0044*/ 	.byte	0x00, 0xf5, 0x21, 0x00


	//----- nvinfo : EIATTR_SPARSE_MMA_MASK
	.align		4
.L_127:
        /*0048*/ 	.byte	0x03, 0x50
        /*004a*/ 	.short	0x0000


	//----- nvinfo : EIATTR_MAXREG_COUNT
	.align		4
        /*004c*/ 	.byte	0x03, 0x1b
        /*004e*/ 	.short	0x00ff


	//----- nvinfo : EIATTR_MERCURY_ISA_VERSION
	.align		4
        /*0050*/ 	.byte	0x03, 0x5f
        /*0052*/ 	.short	0x0101


	//----- nvinfo : EIATTR_VRC_CTA_INIT_COUNT
	.align		4
        /*0054*/ 	.byte	0x02, 0x4a
	.zero		1
	.zero		1


	//----- nvinfo : EIATTR_EXIT_INSTR_OFFSETS
	.align		4
        /*0058*/ 	.byte	0x04, 0x1c
        /*005a*/ 	.short	(.L_129 - .L_128)


	//   ....[0]....
.L_128:
        /*005c*/ 	.word	0x00000070


	//   ....[1]....
        /*0060*/ 	.word	0x00000520


	//----- nvinfo : EIATTR_CRS_STACK_SIZE
	.align		4
.L_129:
        /*0064*/ 	.byte	0x04, 0x1e
        /*0066*/ 	.short	(.L_131 - .L_130)
.L_130:
        /*0068*/ 	.word	0x00000000


	//----- nvinfo : EIATTR_CBANK_PARAM_SIZE
	.align		4
.L_131:
        /*006c*/ 	.byte	0x03, 0x19
        /*006e*/ 	.short	0x0018


	//----- nvinfo : EIATTR_PARAM_CBANK
	.align		4
        /*0070*/ 	.byte	0x04, 0x0a
        /*0072*/ 	.short	(.L_133 - .L_132)
	.align		4
.L_132:
        /*0074*/ 	.word	index@(.nv.constant0.normalize)
        /*0078*/ 	.short	0x0380
        /*007a*/ 	.short	0x0018


	//----- nvinfo : EIATTR_SW_WAR
	.align		4
.L_133:
        /*007c*/ 	.byte	0x04, 0x36
        /*007e*/ 	.short	(.L_135 - .L_134)
.L_134:
        /*0080*/ 	.word	0x00000008
.L_135:


//--------------------- .nv.callgraph             --------------------------
	.section	.nv.callgraph,"",@"SHT_CUDA_CALLGRAPH"
	.align	4
	.sectionentsize	8
	.align		4
        /*0000*/ 	.word	0x00000000
	.align		4
        /*0004*/ 	.word	0xffffffff
	.align		4
        /*0008*/ 	.word	0x00000000
	.align		4
        /*000c*/ 	.word	0xfffffffe
	.align		4
        /*0010*/ 	.word	0x00000000
	.align		4
        /*0014*/ 	.word	0xfffffffd
	.align		4
        /*0018*/ 	.word	0x00000000
	.align		4
        /*001c*/ 	.word	0xfffffffc


//--------------------- .text.difference          --------------------------
	.section	.text.difference,"ax",@progbits
	.align	128
        .global         difference
        .type           difference,@function
        .size           difference,(.L_x_16 - difference)
        .other          difference,@"STO_CUDA_ENTRY STV_DEFAULT"
difference:
.text.difference:
[----:B------:R-:W-:Y:S01]  /*0000*/  LDC R1, c[0x0][0x37c] ;  /* 0x0000df00ff017b82 */ /* 0x000fe20000000800 */
[----:B------:R-:W0:Y:S07]  /*0010*/  S2R R0, SR_TID.X ;  /* 0x0000000000007919 */ /* 0x000e2e0000002100 */
[----:B------:R-:W0:Y:S01]  /*0020*/  S2UR UR4, SR_CTAID.X ;  /* 0x00000000000479c3 */ /* 0x000e220000002500 */
[----:B------:R-:W1:Y:S07]  /*0030*/  LDCU UR5, c[0x0][0x380] ;  /* 0x00007000ff0577ac */ /* 0x000e6e0008000800 */
[----:B------:R-:W0:Y:S02]  /*0040*/  LDC R11, c[0x0][0x360] ;  /* 0x0000d800ff0b7b82 */ /* 0x000e240000000800 */
[----:B0-----:R-:W-:-:S05]  /*0050*/  IMAD R11, R11, UR4, R0 ;  /* 0x000000040b0b7c24 */ /* 0x001fca000f8e0200 */
[----:B-1----:R-:W-:-:S13]  /*0060*/  ISETP.GE.AND P0, PT, R11, UR5, PT ;  /* 0x000000050b007c0c */ /* 0x002fda000bf06270 */
[----:B------:R-:W-:Y:S05]  /*0070*/  @P0 EXIT ;  /* 0x000000000000094d */ /* 0x000fea0003800000 */
[----:B------:R-:W0:Y:S01]  /*0080*/  LDC.64 R2, c[0x0][0x388] ;  /* 0x0000e200ff027b82 */ /* 0x000e220000000a00 */
[----:B------:R-:W1:Y:S07]  /*0090*/  LDCU.64 UR4, c[0x0][0x358] ;  /* 0x00006b00ff0477ac */ /* 0x000e6e0008000a00 */
[----:B------:R-:W2:Y:S08]  /*00a0*/  LDC.64 R4, c[0x0][0x390] ;  /* 0x0000e400ff047b82 */ /* 0x000eb00000000a00 */
[----:B------:R-:W3:Y:S01]  /*00b0*/  LDC.64 R8, c[0x0][0x398] ;  /* 0x0000e600ff087b82 */ /* 0x000ee20000000a00 */
[----:B0-----:R-:W-:-:S06]  /*00c0*/  IMAD.WIDE R2, R11, 0x8, R2 ;  /* 0x000000080b027825 */ /* 0x001fcc00078e0202 */
[----:B-1----:R-:W4:Y:S01]  /*00d0*/  LDG.E.64 R2, desc[UR4][R2.64] ;  /* 0x0000000402027981 */ /* 0x002f22000c1e1b00 */
[----:B--2---:R-:W-:-:S06]  /*00e0*/  IMAD.WIDE R4, R11, 0x8, R4 ;  /* 0x000000080b047825 */ /* 0x004fcc00078e0204 */
[----:B------:R-:W4:Y:S01]  /*00f0*/  LDG.E.64 R4, desc[UR4][R4.64] ;  /* 0x0000000404047981 */ /* 0x000f22000c1e1b00 */
[----:B---3--:R-:W-:Y:S01]  /*0100*/  IMAD.WIDE R8, R11, 0x8, R8 ;  /* 0x000000080b087825 */ /* 0x008fe200078e0208 */
[----:B----4-:R-:W-:-:S07]  /*0110*/  DADD R6, R2, -R4 ;  /* 0x0000000002067229 */ /* 0x010fce0000000804 */
[----:B------:R-:W-:Y:S01]  /*0120*/  STG.E.64 desc[UR4][R8.64], R6 ;  /* 0x0000000608007986 */ /* 0x000fe2000c101b04 */
[----:B------:R-:W-:Y:S05]  /*0130*/  EXIT ;  /* 0x000000000000794d */ /* 0x000fea0003800000 */
.L_x_0:
[----:B------:R-:W-:-:S00]  /*0140*/  BRA `(.L_x_0) ;  /* 0xfffffffc00fc7947 */ /* 0x000fc0000383ffff */
[----:B------:R-:W-:-:S00]  /*0150*/  NOP ;  /* 0x0000000000007918 */ /* 0x000fc00000000000 */
        /* <DEDUP_REMOVED lines=10> */
.L_x_16:


//--------------------- .text.backwardError       --------------------------
	.section	.text.backwardError,"ax",@progbits
	.align	128
        .global         backwardError
        .type           backwardError,@function
        .size           backwardError,(.L_x_17 - backwardError)
        .other          backwardError,@"STO_CUDA_ENTRY STV_DEFAULT"
backwardError:
.text.backwardError:
        /* <DEDUP_REMOVED lines=16> */
[----:B---3--:R-:W-:-:S05]  /*0100*/  IMAD.WIDE R8, R7, 0x8, R8 ;  /* 0x0000000807087825 */ /* 0x008fca00078e0208 */
[----:B------:R-:W2:Y:S01]  /*0110*/  LDG.E.64 R10, desc[UR4][R8.64] ;  /* 0x00000004080a7981 */ /* 0x000ea2000c1e1b00 */
[----:B----4-:R-:W-:-:S08]  /*0120*/  DADD R6, R2, -R4 ;  /* 0x0000000002067229 */ /* 0x010fd00000000804 */
[----:B--2---:R-:W-:-:S07]  /*0130*/  DADD R6, R6, R10 ;  /* 0x0000000006067229 */ /* 0x004fce000000000a */
[----:B------:R-:W-:Y:S01]  /*0140*/  STG.E.64 desc[UR4][R8.64], R6 ;  /* 0x0000000608007986 */ /* 0x000fe2000c101b04 */
[----:B------:R-:W-:Y:S05]  /*0150*/  EXIT ;  /* 0x000000000000794d */ /* 0x000fea0003800000 */
.L_x_1:
        /* <DEDUP_REMOVED lines=10> */
.L_x_17:


//--------------------- .text.setTargetIndexNormalize --------------------------
	.section	.text.setTargetIndexNormalize,"ax",@progbits
	.align	128
        .global         setTargetIndexNormalize
        .type           setTargetIndexNormalize,@function
        .size           setTargetIndexNormalize,(.L_x_15 - setTargetIndexNormalize)
        .other          setTargetIndexNormalize,@"STO_CUDA_ENTRY STV_DEFAULT"
setTargetIndexNormalize:
.text.setTargetIndexNormalize:
        /* <DEDUP_REMOVED lines=9> */
[----:B------:R-:W1:Y:S01]  /*0090*/  LDCU.64 UR4, c[0x0][0x358] ;  /* 0x00006b00ff0477ac */ /* 0x000e620008000a00 */
[----:B0-----:R-:W-:-:S06]  /*00a0*/  IMAD.WIDE R2, R5, 0x8, R2 ;  /* 0x0000000805027825 */ /* 0x001fcc00078e0202 */
[----:B-1----:R-:W2:Y:S02]  /*00b0*/  LDG.E.64 R2, desc[UR4][R2.64] ;  /* 0x0000000402027981 */ /* 0x002ea4000c1e1b00 */
[----:B--2---:R-:W-:-:S14]  /*00c0*/  DSETP.NEU.AND P0, PT, R2, 1, PT ;  /* 0x3ff000000200742a */ /* 0x004fdc0003f0d000 */
[----:B------:R-:W-:Y:S05]  /*00d0*/  @P0 EXIT ;  /* 0x000000000000094d */ /* 0x000fea0003800000 */
[----:B------:R-:W0:Y:S01]  /*00e0*/  LDC.64 R6, c[0x0][0x398] ;  /* 0x0000e600ff067b82 */ /* 0x000e220000000a00 */
[----:B------:R-:W1:Y:S07]  /*00f0*/  LDCU UR6, c[0x0][0x38c] ;  /* 0x00007180ff0677ac */ /* 0x000e6e0008000800 */
[----:B------:R-:W2:Y:S01]  /*0100*/  LDC.64 R8, c[0x0][0x388] ;  /* 0x0000e200ff087b82 */ /* 0x000ea20000000a00 */
[----:B0-----:R-:W-:-:S06]  /*0110*/  IMAD.WIDE R6, R5, 0x8, R6 ;  /* 0x0000000805067825 */ /* 0x001fcc00078e0206 */
[----:B------:R-:W3:Y:S01]  /*0120*/  LDG.E.64 R6, desc[UR4][R6.64] ;  /* 0x0000000406067981 */ /* 0x000ee2000c1e1b00 */
[----:B-1----:R-:W2:Y:S01]  /*0130*/  MUFU.RCP64H R3, UR6 ;  /* 0x0000000600037d08 */ /* 0x002ea20008001800 */
[----:B------:R-:W-:Y:S01]  /*0140*/  IMAD.MOV.U32 R2, RZ, RZ, 0x1 ;  /* 0x00000001ff027424 */ /* 0x000fe200078e00ff */
[----:B------:R-:W-:Y:S05]  /*0150*/  BSSY.RECONVERGENT B0, `(.L_x_2) ;  /* 0x0000011000007945 */ /* 0x000fea0003800200 */
[----:B--2---:R-:W-:-:S08]  /*0160*/  DFMA R4, R2, -R8, 1 ;  /* 0x3ff000000204742b */ /* 0x004fd00000000808 */
[----:B------:R-:W-:-:S08]  /*0170*/  DFMA R4, R4, R4, R4 ;  /* 0x000000040404722b */ /* 0x000fd00000000004 */
[----:B------:R-:W-:-:S08]  /*0180*/  DFMA R4, R2, R4, R2 ;  /* 0x000000040204722b */ /* 0x000fd00000000002 */
[----:B------:R-:W-:-:S08]  /*0190*/  DFMA R2, R4, -R8, 1 ;  /* 0x3ff000000402742b */ /* 0x000fd00000000808 */
[----:B------:R-:W-:-:S08]  /*01a0*/  DFMA R2, R4, R2, R4 ;  /* 0x000000020402722b */ /* 0x000fd00000000004 */
[----:B---3--:R-:W-:Y:S01]  /*01b0*/  DMUL R4, R6, R2 ;  /* 0x0000000206047228 */ /* 0x008fe20000000000 */
[----:B------:R-:W-:-:S07]  /*01c0*/  FSETP.GEU.AND P1, PT, |R7|, 6.5827683646048100446e-37, PT ;  /* 0x036000000700780b */ /* 0x000fce0003f2e200 */
[----:B------:R-:W-:-:S08]  /*01d0*/  DFMA R8, R4, -R8, R6 ;  /* 0x800000080408722b */ /* 0x000fd00000000006 */
[----:B------:R-:W-:-:S10]  /*01e0*/  DFMA R2, R2, R8, R4 ;  /* 0x000000080202722b */ /* 0x000fd40000000004 */
[----:B------:R-:W-:-:S05]  /*01f0*/  FFMA R0, RZ, UR6, R3 ;  /* 0x00000006ff007c23 */ /* 0x000fca0008000003 */
[----:B------:R-:W-:-:S13]  /*0200*/  FSETP.GT.AND P0, PT, |R0|, 1.469367938527859385e-39, PT ;  /* 0x001000000000780b */ /* 0x000fda0003f04200 */
[----:B------:R-:W-:Y:S05]  /*0210*/  @P0 BRA P1, `(.L_x_3) ;  /* 0x0000000000100947 */ /* 0x000fea0000800000 */
[----:B------:R-:W-:-:S07]  /*0220*/  MOV R0, 0x240 ;  /* 0x0000024000007802 */ /* 0x000fce0000000f00 */
[----:B------:R-:W-:Y:S05]  /*0230*/  CALL.REL.NOINC `($__internal_0_$__cuda_sm20_div_rn_f64_full) ;  /* 0x0000000000187944 */ /* 0x000fea0003c00000 */
[----:B------:R-:W-:Y:S02]  /*0240*/  IMAD.MOV.U32 R2, RZ, RZ, R10 ;  /* 0x000000ffff027224 */ /* 0x000fe400078e000a */
[----:B------:R-:W-:-:S07]  /*0250*/  IMAD.MOV.U32 R3, RZ, RZ, R11 ;  /* 0x000000ffff037224 */ /* 0x000fce00078e000b */
.L_x_3:
[----:B------:R-:W-:Y:S05]  /*0260*/  BSYNC.RECONVERGENT B0 ;  /* 0x0000000000007941 */ /* 0x000fea0003800200 */
.L_x_2:
[----:B------:R-:W0:Y:S02]  /*0270*/  LDC.64 R4, c[0x0][0x3a0] ;  /* 0x0000e800ff047b82 */ /* 0x000e240000000a00 */
[----:B0-----:R-:W-:Y:S01]  /*0280*/  STG.E.64 desc[UR4][R4.64], R2 ;  /* 0x0000000204007986 */ /* 0x001fe2000c101b04 */
[----:B------:R-:W-:Y:S05]  /*0290*/  EXIT ;  /* 0x000000000000794d */ /* 0x000fea0003800000 */
        .weak           $__internal_0_$__cuda_sm20_div_rn_f64_full
        .type           $__internal_0_$__cuda_sm20_div_rn_f64_full,@function
        .size           $__internal_0_$__cuda_sm20_div_rn_f64_full,(.L_x_15 - $__internal_0_$__cuda_sm20_div_rn_f64_full)
$__internal_0_$__cuda_sm20_div_rn_f64_full:
[----:B------:R-:W0:Y:S01]  /*02a0*/  LDC.64 R2, c[0x0][0x388] ;  /* 0x0000e200ff027b82 */ /* 0x000e220000000a00 */
[C---:B------:R-:W-:Y:S01]  /*02b0*/  FSETP.GEU.AND P2, PT, |R7|.reuse, 1.469367938527859385e-39, PT ;  /* 0x001000000700780b */ /* 0x040fe20003f4e200 */
[----:B------:R-:W-:Y:S01]  /*02c0*/  IMAD.MOV.U32 R15, RZ, RZ, 0x1ca00000 ;  /* 0x1ca00000ff0f7424 */ /* 0x000fe200078e00ff */
[----:B------:R-:W-:Y:S01]  /*02d0*/  LOP3.LUT R10, R7, 0x7ff00000, RZ, 0xc0, !PT ;  /* 0x7ff00000070a7812 */ /* 0x000fe200078ec0ff */
[----:B------:R-:W-:Y:S04]  /*02e0*/  BSSY.RECONVERGENT B1, `(.L_x_4) ;  /* 0x0000051000017945 */ /* 0x000fe80003800200 */
[----:B------:R-:W-:Y:S01]  /*02f0*/  IMAD.MOV.U32 R21, RZ, RZ, R10 ;  /* 0x000000ffff157224 */ /* 0x000fe200078e000a */
[C---:B0-----:R-:W-:Y:S02]  /*0300*/  FSETP.GEU.AND P0, PT, |R3|.reuse, 1.469367938527859385e-39, PT ;  /* 0x001000000300780b */ /* 0x041fe40003f0e200 */
[----:B------:R-:W-:-:S02]  /*0310*/  LOP3.LUT R4, R3, 0x800fffff, RZ, 0xc0, !PT ;  /* 0x800fffff03047812 */ /* 0x000fc400078ec0ff */
[----:B------:R-:W-:Y:S02]  /*0320*/  LOP3.LUT R11, R3, 0x7ff00000, RZ, 0xc0, !PT ;  /* 0x7ff00000030b7812 */ /* 0x000fe400078ec0ff */
[----:B------:R-:W-:Y:S01]  /*0330*/  LOP3.LUT R5, R4, 0x3ff00000, RZ, 0xfc, !PT ;  /* 0x3ff0000004057812 */ /* 0x000fe200078efcff */
[----:B------:R-:W-:Y:S01]  /*0340*/  IMAD.MOV.U32 R4, RZ, RZ, R2 ;  /* 0x000000ffff047224 */ /* 0x000fe200078e0002 */
[----:B------:R-:W-:Y:S01]  /*0350*/  ISETP.GE.U32.AND P1, PT, R10, R11, PT ;  /* 0x0000000b0a00720c */ /* 0x000fe20003f26070 */
[----:B------:R-:W-:-:S03]  /*0360*/  IMAD.MOV.U32 R14, RZ, RZ, R11 ;  /* 0x000000ffff0e7224 */ /* 0x000fc600078e000b */
[----:B------:R-:W-:Y:S01]  /*0370*/  SEL R15, R15, 0x63400000, !P1 ;  /* 0x634000000f0f7807 */ /* 0x000fe20004800000 */
[----:B------:R-:W0:Y:S02]  /*0380*/  @!P0 LDC.64 R8, c[0x0][0x388] ;  /* 0x0000e200ff088b82 */ /* 0x000e240000000a00 */
[----:B0-----:R-:W-:Y:S01]  /*0390*/  @!P0 DMUL R4, R8, 8.98846567431157953865e+307 ;  /* 0x7fe0000008048828 */ /* 0x001fe20000000000 */
[----:B------:R-:W-:-:S05]  /*03a0*/  IMAD.MOV.U32 R8, RZ, RZ, 0x1 ;  /* 0x00000001ff087424 */ /* 0x000fca00078e00ff */
[----:B------:R-:W0:Y:S04]  /*03b0*/  MUFU.RCP64H R9, R5 ;  /* 0x0000000500097308 */ /* 0x000e280000001800 */
[----:B------:R-:W-:-:S05]  /*03c0*/  @!P0 LOP3.LUT R14, R5, 0x7ff00000, RZ, 0xc0, !PT ;  /* 0x7ff00000050e8812 */ /* 0x000fca00078ec0ff */
[----:B------:R-:W-:Y:S01]  /*03d0*/  VIADD R22, R14, 0xffffffff ;  /* 0xffffffff0e167836 */ /* 0x000fe20000000000 */
[----:B0-----:R-:W-:-:S08]  /*03e0*/  DFMA R12, R8, -R4, 1 ;  /* 0x3ff00000080c742b */ /* 0x001fd00000000804 */
[----:B------:R-:W-:-:S08]  /*03f0*/  DFMA R12, R12, R12, R12 ;  /* 0x0000000c0c0c722b */ /* 0x000fd0000000000c */
[----:B------:R-:W-:Y:S01]  /*0400*/  DFMA R16, R8, R12, R8 ;  /* 0x0000000c0810722b */ /* 0x000fe20000000008 */
[C-C-:B------:R-:W-:Y:S01]  /*0410*/  @!P2 LOP3.LUT R12, R15.reuse, 0x80000000, R7.reuse, 0xf8, !PT ;  /* 0x800000000f0ca812 */ /* 0x140fe200078ef807 */
[----:B------:R-:W-:Y:S01]  /*0420*/  IMAD.MOV.U32 R8, RZ, RZ, R6 ;  /* 0x000000ffff087224 */ /* 0x000fe200078e0006 */
[----:B------:R-:W-:Y:S02]  /*0430*/  LOP3.LUT R9, R15, 0x800fffff, R7, 0xf8, !PT ;  /* 0x800fffff0f097812 */ /* 0x000fe400078ef807 */
[----:B------:R-:W-:Y:S01]  /*0440*/  @!P2 LOP3.LUT R13, R12, 0x100000, RZ, 0xfc, !PT ;  /* 0x001000000c0da812 */ /* 0x000fe200078efcff */
[----:B------:R-:W-:Y:S02]  /*0450*/  @!P2 IMAD.MOV.U32 R12, RZ, RZ, RZ ;  /* 0x000000ffff0ca224 */ /* 0x000fe400078e00ff */
[----:B------:R-:W-:-:S04]  /*0460*/  DFMA R18, R16, -R4, 1 ;  /* 0x3ff000001012742b */ /* 0x000fc80000000804 */
[----:B------:R-:W-:-:S04]  /*0470*/  @!P2 DFMA R8, R8, 2, -R12 ;  /* 0x400000000808a82b */ /* 0x000fc8000000080c */
[----:B------:R-:W-:-:S06]  /*0480*/  DFMA R12, R16, R18, R16 ;  /* 0x00000012100c722b */ /* 0x000fcc0000000010 */
[----:B------:R-:W-:Y:S02]  /*0490*/  @!P2 LOP3.LUT R21, R9, 0x7ff00000, RZ, 0xc0, !PT ;  /* 0x7ff000000915a812 */ /* 0x000fe400078ec0ff */
[----:B------:R-:W-:-:S03]  /*04a0*/  DMUL R18, R12, R8 ;  /* 0x000000080c127228 */ /* 0x000fc60000000000 */
[----:B------:R-:W-:-:S05]  /*04b0*/  VIADD R20, R21, 0xffffffff ;  /* 0xffffffff15147836 */ /* 0x000fca0000000000 */
[----:B------:R-:W-:Y:S01]  /*04c0*/  DFMA R16, R18, -R4, R8 ;  /* 0x800000041210722b */ /* 0x000fe20000000008 */
[----:B------:R-:W-:-:S04]  /*04d0*/  ISETP.GT.U32.AND P0, PT, R20, 0x7feffffe, PT ;  /* 0x7feffffe1400780c */ /* 0x000fc80003f04070 */
[----:B------:R-:W-:-:S03]  /*04e0*/  ISETP.GT.U32.OR P0, PT, R22, 0x7feffffe, P0 ;  /* 0x7feffffe1600780c */ /* 0x000fc60000704470 */
[----:B------:R-:W-:-:S10]  /*04f0*/  DFMA R12, R12, R16, R18 ;  /* 0x000000100c0c722b */ /* 0x000fd40000000012 */
[----:B------:R-:W-:Y:S05]  /*0500*/  @P0 BRA `(.L_x_5) ;  /* 0x0000000000600947 */ /* 0x000fea0003800000 */
[----:B------:R-:W-:Y:S01]  /*0510*/  VIADDMNMX R10, R10, -R11, 0xb9600000, !PT ;  /* 0xb96000000a0a7446 */ /* 0x000fe2000780090b */
[----:B------:R-:W-:-:S03]  /*0520*/  IMAD.MOV.U32 R6, RZ, RZ, RZ ;  /* 0x000000ffff067224 */ /* 0x000fc600078e00ff */
[----:B------:R-:W-:-:S05]  /*0530*/  VIMNMX R10, PT, PT, R10, 0x46a00000, PT ;  /* 0x46a000000a0a7848 */ /* 0x000fca0003fe0100 */
[----:B------:R-:W-:-:S04]  /*0540*/  IMAD.IADD R15, R10, 0x1, -R15 ;  /* 0x000000010a0f7824 */ /* 0x000fc800078e0a0f */
[----:B------:R-:W-:-:S06]  /*0550*/  VIADD R7, R15, 0x7fe00000 ;  /* 0x7fe000000f077836 */ /* 0x000fcc0000000000 */
[----:B------:R-:W-:-:S10]  /*0560*/  DMUL R10, R12, R6 ;  /* 0x000000060c0a7228 */ /* 0x000fd40000000000 */
[----:B------:R-:W-:-:S13]  /*0570*/  FSETP.GTU.AND P0, PT, |R11|, 1.469367938527859385e-39, PT ;  /* 0x001000000b00780b */ /* 0x000fda0003f0c200 */
[----:B------:R-:W-:Y:S05]  /*0580*/  @P0 BRA `(.L_x_6) ;  /* 0x0000000000980947 */ /* 0x000fea0003800000 */
[----:B------:R-:W-:Y:S01]  /*0590*/  DFMA R4, R12, -R4, R8 ;  /* 0x800000040c04722b */ /* 0x000fe20000000008 */
[----:B------:R-:W-:-:S09]  /*05a0*/  IMAD.MOV.U32 R6, RZ, RZ, RZ ;  /* 0x000000ffff067224 */ /* 0x000fd200078e00ff */
[C---:B------:R-:W-:Y:S02]  /*05b0*/  FSETP.NEU.AND P0, PT, R5.reuse, RZ, PT ;  /* 0x000000ff0500720b */ /* 0x040fe40003f0d000 */
[----:B------:R-:W-:-:S04]  /*05c0*/  LOP3.LUT R9, R5, 0x80000000, R3, 0x48, !PT ;  /* 0x8000000005097812 */ /* 0x000fc800078e4803 */
[----:B------:R-:W-:-:S07]  /*05d0*/  LOP3.LUT R7, R9, R7, RZ, 0xfc, !PT ;  /* 0x0000000709077212 */ /* 0x000fce00078efcff */
[----:B------:R-:W-:Y:S05]  /*05e0*/  @!P0 BRA `(.L_x_6) ;  /* 0x0000000000808947 */ /* 0x000fea0003800000 */
[----:B------:R-:W-:Y:S01]  /*05f0*/  IMAD.MOV R3, RZ, RZ, -R15 ;  /* 0x000000ffff037224 */ /* 0x000fe200078e0a0f */
[----:B------:R-:W-:Y:S01]  /*0600*/  DMUL.RP R6, R12, R6 ;  /* 0x000000060c067228 */ /* 0x000fe20000008000 */
[----:B------:R-:W-:Y:S01]  /*0610*/  IMAD.MOV.U32 R2, RZ, RZ, RZ ;  /* 0x000000ffff027224 */ /* 0x000fe200078e00ff */
[----:B------:R-:W-:-:S05]  /*0620*/  IADD3 R15, PT, PT, -R15, -0x43300000, RZ ;  /* 0xbcd000000f0f7810 */ /* 0x000fca0007ffe1ff */
[----:B------:R-:W-:-:S03]  /*0630*/  DFMA R2, R10, -R2, R12 ;  /* 0x800000020a02722b */ /* 0x000fc6000000000c */
[----:B------:R-:W-:-:S07]  /*0640*/  LOP3.LUT R9, R7, R9, RZ, 0x3c, !PT ;  /* 0x0000000907097212 */ /* 0x000fce00078e3cff */
[----:B------:R-:W-:-:S04]  /*0650*/  FSETP.NEU.AND P0, PT, |R3|, R15, PT ;  /* 0x0000000f0300720b */ /* 0x000fc80003f0d200 */
[----:B------:R-:W-:Y:S02]  /*0660*/  FSEL R10, R6, R10, !P0 ;  /* 0x0000000a060a7208 */ /* 0x000fe40004000000 */
[----:B------:R-:W-:Y:S01]  /*0670*/  FSEL R11, R9, R11, !P0 ;  /* 0x0000000b090b7208 */ /* 0x000fe20004000000 */
[----:B------:R-:W-:Y:S06]  /*0680*/  BRA `(.L_x_6) ;  /* 0x0000000000587947 */ /* 0x000fec0003800000 */
.L_x_5:
[----:B------:R-:W-:-:S14]  /*0690*/  DSETP.NAN.AND P0, PT, R6, R6, PT ;  /* 0x000000060600722a */ /* 0x000fdc0003f08000 */
[----:B------:R-:W-:Y:S05]  /*06a0*/  @P0 BRA `(.L_x_7) ;  /* 0x0000000000480947 */ /* 0x000fea0003800000 */
[----:B------:R-:W0:Y:S02]  /*06b0*/  LDC.64 R4, c[0x0][0x388] ;  /* 0x0000e200ff047b82 */ /* 0x000e240000000a00 */
[----:B0-----:R-:W-:-:S14]  /*06c0*/  DSETP.NAN.AND P0, PT, R4, R4, PT ;  /* 0x000000040400722a */ /* 0x001fdc0003f08000 */
[----:B------:R-:W-:Y:S05]  /*06d0*/  @P0 BRA `(.L_x_8) ;  /* 0x0000000000300947 */ /* 0x000fea0003800000 */
[----:B------:R-:W-:Y:S01]  /*06e0*/  ISETP.NE.AND P0, PT, R21, R14, PT ;  /* 0x0000000e1500720c */ /* 0x000fe20003f05270 */
[----:B------:R-:W-:Y:S02]  /*06f0*/  IMAD.MOV.U32 R10, RZ, RZ, 0x0 ;  /* 0x00000000ff0a7424 */ /* 0x000fe400078e00ff */
[----:B------:R-:W-:-:S10]  /*0700*/  IMAD.MOV.U32 R11, RZ, RZ, -0x80000 ;  /* 0xfff80000ff0b7424 */ /* 0x000fd400078e00ff */
[----:B------:R-:W-:Y:S05]  /*0710*/  @!P0 BRA `(.L_x_6) ;  /* 0x0000000000348947 */ /* 0x000fea0003800000 */
[----:B------:R-:W-:Y:S02]  /*0720*/  ISETP.NE.AND P0, PT, R21, 0x7ff00000, PT ;  /* 0x7ff000001500780c */ /* 0x000fe40003f05270 */
[----:B------:R-:W-:Y:S02]  /*0730*/  LOP3.LUT R11, R7, 0x80000000, R3, 0x48, !PT ;  /* 0x80000000070b7812 */ /* 0x000fe400078e4803 */
[----:B------:R-:W-:-:S13]  /*0740*/  ISETP.EQ.OR P0, PT, R14, RZ, !P0 ;  /* 0x000000ff0e00720c */ /* 0x000fda0004702670 */
[----:B------:R-:W-:Y:S01]  /*0750*/  @P0 LOP3.LUT R2, R11, 0x7ff00000, RZ, 0xfc, !PT ;  /* 0x7ff000000b020812 */ /* 0x000fe200078efcff */
[----:B------:R-:W-:Y:S02]  /*0760*/  @!P0 IMAD.MOV.U32 R10, RZ, RZ, RZ ;  /* 0x000000ffff0a8224 */ /* 0x000fe400078e00ff */
[----:B------:R-:W-:Y:S02]  /*0770*/  @P0 IMAD.MOV.U32 R10, RZ, RZ, RZ ;  /* 0x000000ffff0a0224 */ /* 0x000fe400078e00ff */
[----:B------:R-:W-:Y:S01]  /*0780*/  @P0 IMAD.MOV.U32 R11, RZ, RZ, R2 ;  /* 0x000000ffff0b0224 */ /* 0x000fe200078e0002 */
[----:B------:R-:W-:Y:S06]  /*0790*/  BRA `(.L_x_6) ;  /* 0x0000000000147947 */ /* 0x000fec0003800000 */
.L_x_8:
[----:B------:R-:W-:Y:S01]  /*07a0*/  LOP3.LUT R11, R3, 0x80000, RZ, 0xfc, !PT ;  /* 0x00080000030b7812 */ /* 0x000fe200078efcff */
[----:B------:R-:W-:Y:S01]  /*07b0*/  IMAD.MOV.U32 R10, RZ, RZ, R2 ;  /* 0x000000ffff0a7224 */ /* 0x000fe200078e0002 */
[----:B------:R-:W-:Y:S06]  /*07c0*/  BRA `(.L_x_6) ;  /* 0x0000000000087947 */ /* 0x000fec0003800000 */
.L_x_7:
[----:B------:R-:W-:Y:S01]  /*07d0*/  LOP3.LUT R11, R7, 0x80000, RZ, 0xfc, !PT ;  /* 0x00080000070b7812 */ /* 0x000fe200078efcff */
[----:B------:R-:W-:-:S07]  /*07e0*/  IMAD.MOV.U32 R10, RZ, RZ, R6 ;  /* 0x000000ffff0a7224 */ /* 0x000fce00078e0006 */
.L_x_6:
[----:B------:R-:W-:Y:S05]  /*07f0*/  BSYNC.RECONVERGENT B1 ;  /* 0x0000000000017941 */ /* 0x000fea0003800200 */
.L_x_4:
[----:B------:R-:W-:Y:S02]  /*0800*/  IMAD.MOV.U32 R2, RZ, RZ, R0 ;  /* 0x000000ffff027224 */ /* 0x000fe400078e0000 */
[----:B------:R-:W-:-:S04]  /*0810*/  IMAD.MOV.U32 R3, RZ, RZ, 0x0 ;  /* 0x00000000ff037424 */ /* 0x000fc800078e00ff */
[----:B------:R-:W-:Y:S05]  /*0820*/  RET.REL.NODEC R2 `(setTargetIndexNormalize) ;  /* 0xfffffff402f47950 */ /* 0x000fea0003c3ffff */
.L_x_9:
        /* <DEDUP_REMOVED lines=13> */
.L_x_15:


//--------------------- .text.setTargetIndex      --------------------------
	.section	.text.setTargetIndex,"ax",@progbits
	.align	128
        .global         setTargetIndex
        .type           setTargetIndex,@function
        .size           setTargetIndex,(.L_x_19 - setTargetIndex)
        .other          setTargetIndex,@"STO_CUDA_ENTRY STV_DEFAULT"
setTargetIndex:
.text.setTargetIndex:
        /* <DEDUP_REMOVED lines=14> */
[----:B------:R-:W0:Y:S02]  /*00e0*/  LDC.64 R2, c[0x0][0x390] ;  /* 0x0000e400ff027b82 */ /* 0x000e240000000a00 */
[----:B0-----:R-:W-:-:S05]  /*00f0*/  IMAD.WIDE R2, R5, 0x8, R2 ;  /* 0x0000000805027825 */ /* 0x001fca00078e0202 */
[----:B------:R-:W2:Y:S02]  /*0100*/  LDG.E.64 R4, desc[UR4][R2.64] ;  /* 0x0000000402047981 */ /* 0x000ea4000c1e1b00 */
[----:B--2---:R-:W-:-:S07]  /*0110*/  DADD R4, R4, -1 ;  /* 0xbff0000004047429 */ /* 0x004fce0000000000 */
[----:B------:R-:W-:Y:S01]  /*0120*/  STG.E.64 desc[UR4][R2.64], R4 ;  /* 0x0000000402007986 */ /* 0x000fe2000c101b04 */
[----:B------:R-:W-:Y:S05]  /*0130*/  EXIT ;  /* 0x000000000000794d */ /* 0x000fea0003800000 */
.L_x_10:
        /* <DEDUP_REMOVED lines=12> */
.L_x_19:


//--------------------- .text.getTargetIndex      --------------------------
	.section	.text.getTargetIndex,"ax",@progbits
	.align	128
        .global         getTargetIndex
        .type           getTargetIndex,@function
        .size           getTargetIndex,(.L_x_20 - getTargetIndex)
        .other          getTargetIndex,@"STO_CUDA_ENTRY STV_DEFAULT"
getTargetIndex:
.text.getTargetIndex:
        /* <DEDUP_REMOVED lines=15> */
[----:B0-----:R-:W-:Y:S01]  /*00f0*/  STG.E desc[UR4][R2.64], R5 ;  /* 0x0000000502007986 */ /* 0x001fe2000c101904 */
[----:B------:R-:W-:Y:S05]  /*0100*/  EXIT ;  /* 0x000000000000794d */ /* 0x000fea0003800000 */
.L_x_11:
        /* <DEDUP_REMOVED lines=15> */
.L_x_20:


//--------------------- .text.normalize           --------------------------
	.section	.text.normalize,"ax",@progbits
	.align	128
        .global         normalize
        .type           normalize,@function
        .size           normalize,(.L_x_21 - normalize)
        .other          normalize,@"STO_CUDA_ENTRY STV_DEFAULT"
normalize:
.text.normalize:
[----:B------:R-:W-:Y:S01]  /*0000*/  LDC R1, c[0x0][0x37c] ;  /* 0x0000df00ff017b82 */ /* 0x000fe20000000800 */
[----:B------:R-:W0:Y:S07]  /*0010*/  S2R R3, SR_TID.X ;  /* 0x0000000000037919 */ /* 0x000e2e0000002100 */
[----:B------:R-:W0:Y:S01]  /*0020*/  S2UR UR4, SR_CTAID.X ;  /* 0x00000000000479c3 */ /* 0x000e220000002500 */
[----:B------:R-:W1:Y:S07]  /*0030*/  LDCU.64 UR10, c[0x0][0x390] ;  /* 0x00007200ff0a77ac */ /* 0x000e6e0008000a00 */
[----:B------:R-:W0:Y:S02]  /*0040*/  LDC R0, c[0x0][0x360] ;  /* 0x0000d800ff007b82 */ /* 0x000e240000000800 */
[----:B0-----:R-:W-:-:S05]  /*0050*/  IMAD R0, R0, UR4, R3 ;  /* 0x0000000400007c24 */ /* 0x001fca000f8e0203 */
[----:B-1----:R-:W-:-:S13]  /*0060*/  ISETP.GE.U32.AND P0, PT, R0, UR10, PT ;  /* 0x0000000a00007c0c */ /* 0x002fda000bf06070 */
[----:B------:R-:W-:Y:S05]  /*0070*/  @P0 EXIT ;  /* 0x000000000000094d */ /* 0x000fea0003800000 */
[----:B------:R-:W0:Y:S01]  /*0080*/  LDCU.64 UR6, c[0x0][0x380] ;  /* 0x00007000ff0677ac */ /* 0x000e220008000a00 */
[----:B------:R-:W1:Y:S01]  /*0090*/  LDC.64 R8, c[0x0][0x380] ;  /* 0x0000e000ff087b82 */ /* 0x000e620000000a00 */
[----:B------:R-:W2:Y:S01]  /*00a0*/  LDCU.64 UR8, c[0x0][0x358] ;  /* 0x00006b00ff0877ac */ /* 0x000ea20008000a00 */
[----:B------:R-:W-:Y:S02]  /*00b0*/  USHF.R.S32.HI UR4, URZ, 0x1f, UR11 ;  /* 0x0000001fff047899 */ /* 0x000fe4000801140b */
[----:B0-----:R-:W-:-:S04]  /*00c0*/  ULEA UR5, UP0, UR11, UR6, 0x3 ;  /* 0x000000060b057291 */ /* 0x001fc8000f8018ff */
[----:B------:R-:W-:Y:S02]  /*00d0*/  ULEA.HI.X UR4, UR11, UR7, UR4, 0x3, UP0 ;  /* 0x000000070b047291 */ /* 0x000fe400080f1c04 */
[----:B------:R-:W-:Y:S02]  /*00e0*/  IMAD.U32 R12, RZ, RZ, UR5 ;  /* 0x00000005ff0c7e24 */ /* 0x000fe4000f8e00ff */
[----:B-1----:R-:W-:-:S04]  /*00f0*/  IMAD.WIDE R8, R0, 0x8, R8 ;  /* 0x0000000800087825 */ /* 0x002fc800078e0208 */
[----:B------:R-:W-:Y:S02]  /*0100*/  IMAD.U32 R13, RZ, RZ, UR4 ;  /* 0x00000004ff0d7e24 */ /* 0x000fe4000f8e00ff */
[----:B--2---:R-:W2:Y:S04]  /*0110*/  LDG.E.64 R8, desc[UR8][R8.64] ;  /* 0x0000000808087981 */ /* 0x004ea8000c1e1b00 */
[----:B------:R-:W2:Y:S01]  /*0120*/  LDG.E.64 R2, desc[UR8][R12.64] ;  /* 0x000000080c027981 */ /* 0x000ea2000c1e1b00 */
[----:B------:R-:W-:Y:S01]  /*0130*/  MOV R4, 0x652b82fe ;  /* 0x652b82fe00047802 */ /* 0x000fe20000000f00 */
[----:B------:R-:W-:Y:S01]  /*0140*/  IMAD.MOV.U32 R5, RZ, RZ, 0x3ff71547 ;  /* 0x3ff71547ff057424 */ /* 0x000fe200078e00ff */
[----:B------:R-:W-:Y:S01]  /*0150*/  UMOV UR4, 0xfefa39ef ;  /* 0xfefa39ef00047882 */ /* 0x000fe20000000000 */
[----:B------:R-:W-:Y:S01]  /*0160*/  UMOV UR5, 0x3fe62e42 ;  /* 0x3fe62e4200057882 */ /* 0x000fe20000000000 */
[----:B------:R-:W-:Y:S01]  /*0170*/  BSSY.RECONVERGENT B0, `(.L_x_12) ;  /* 0x0000039000007945 */ /* 0x000fe20003800200 */
[----:B--2---:R-:W-:-:S08]  /*0180*/  DADD R2, -R2, R8 ;  /* 0x0000000002027229 */ /* 0x004fd00000000108 */
[----:B------:R-:W-:Y:S02]  /*0190*/  DFMA R4, R2, R4, 6.75539944105574400000e+15 ;  /* 0x433800000204742b */ /* 0x000fe40000000004 */
[----:B------:R-:W-:-:S06]  /*01a0*/  FSETP.GEU.AND P0, PT, |R3|, 4.1917929649353027344, PT ;  /* 0x4086232b0300780b */ /* 0x000fcc0003f0e200 */
[----:B------:R-:W-:-:S08]  /*01b0*/  DADD R6, R4, -6.75539944105574400000e+15 ;  /* 0xc338000004067429 */ /* 0x000fd00000000000 */
[----:B------:R-:W-:Y:S01]  /*01c0*/  DFMA R10, R6, -UR4, R2 ;  /* 0x80000004060a7c2b */ /* 0x000fe20008000002 */
[----:B------:R-:W-:Y:S01]  /*01d0*/  UMOV UR4, 0x3b39803f ;  /* 0x3b39803f00047882 */ /* 0x000fe20000000000 */
[----:B------:R-:W-:-:S06]  /*01e0*/  UMOV UR5, 0x3c7abc9e ;  /* 0x3c7abc9e00057882 */ /* 0x000fcc0000000000 */
[----:B------:R-:W-:Y:S01]  /*01f0*/  DFMA R6, R6, -UR4, R10 ;  /* 0x8000000406067c2b */ /* 0x000fe2000800000a */
[----:B------:R-:W-:Y:S01]  /*0200*/  UMOV UR4, 0x69ce2bdf ;  /* 0x69ce2bdf00047882 */ /* 0x000fe20000000000 */
[----:B------:R-:W-:Y:S01]  /*0210*/  IMAD.MOV.U32 R10, RZ, RZ, -0x35dec16 ;  /* 0xfca213eaff0a7424 */ /* 0x000fe200078e00ff */
[----:B------:R-:W-:Y:S01]  /*0220*/  MOV R11, 0x3e928af3 ;  /* 0x3e928af3000b7802 */ /* 0x000fe20000000f00 */
[----:B------:R-:W-:-:S05]  /*0230*/  UMOV UR5, 0x3e5ade15 ;  /* 0x3e5ade1500057882 */ /* 0x000fca0000000000 */
[C---:B------:R-:W-:Y:S01]  /*0240*/  DFMA R8, R6.reuse, UR4, R10 ;  /* 0x0000000406087c2b */ /* 0x040fe2000800000a */
[----:B------:R-:W-:Y:S01]  /*0250*/  UMOV UR4, 0x62401315 ;  /* 0x6240131500047882 */ /* 0x000fe20000000000 */
[----:B------:R-:W-:Y:S01]  /*0260*/  UMOV UR5, 0x3ec71dee ;  /* 0x3ec71dee00057882 */ /* 0x000fe20000000000 */
[----:B------:R-:W0:Y:S05]  /*0270*/  LDC.64 R10, c[0x0][0x388] ;  /* 0x0000e200ff0a7b82 */ /* 0x000e2a0000000a00 */
[----:B------:R-:W-:Y:S01]  /*0280*/  DFMA R8, R6, R8, UR4 ;  /* 0x0000000406087e2b */ /* 0x000fe20008000008 */
[----:B------:R-:W-:Y:S01]  /*0290*/  UMOV UR4, 0x7c89eb71 ;  /* 0x7c89eb7100047882 */ /* 0x000fe20000000000 */
[----:B------:R-:W-:-:S06]  /*02a0*/  UMOV UR5, 0x3efa0199 ;  /* 0x3efa019900057882 */ /* 0x000fcc0000000000 */
[----:B------:R-:W-:Y:S01]  /*02b0*/  DFMA R8, R6, R8, UR4 ;  /* 0x0000000406087e2b */ /* 0x000fe20008000008 */
[----:B------:R-:W-:Y:S01]  /*02c0*/  UMOV UR4, 0x14761f65 ;  /* 0x14761f6500047882 */ /* 0x000fe20000000000 */
[----:B------:R-:W-:-:S06]  /*02d0*/  UMOV UR5, 0x3f2a01a0 ;  /* 0x3f2a01a000057882 */ /* 0x000fcc0000000000 */
[----:B------:R-:W-:Y:S01]  /*02e0*/  DFMA R8, R6, R8, UR4 ;  /* 0x0000000406087e2b */ /* 0x000fe20008000008 */
[----:B------:R-:W-:Y:S01]  /*02f0*/  UMOV UR4, 0x1852b7af ;  /* 0x1852b7af00047882 */ /* 0x000fe20000000000 */
[----:B------:R-:W-:Y:S01]  /*0300*/  UMOV UR5, 0x3f56c16c ;  /* 0x3f56c16c00057882 */ /* 0x000fe20000000000 */
[----:B0-----:R-:W-:-:S05]  /*0310*/  IMAD.WIDE R10, R0, 0x8, R10 ;  /* 0x00000008000a7825 */ /* 0x001fca00078e020a */
        /* <DEDUP_REMOVED lines=12> */
[----:B------:R-:W-:-:S08]  /*03e0*/  DFMA R8, R6, R8, UR4 ;  /* 0x0000000406087e2b */ /* 0x000fd00008000008 */
[----:B------:R-:W-:-:S08]  /*03f0*/  DFMA R8, R6, R8, 1 ;  /* 0x3ff000000608742b */ /* 0x000fd00000000008 */
[----:B------:R-:W-:-:S10]  /*0400*/  DFMA R8, R6, R8, 1 ;  /* 0x3ff000000608742b */ /* 0x000fd40000000008 */
[----:B------:R-:W-:Y:S02]  /*0410*/  IMAD R7, R4, 0x100000, R9 ;  /* 0x0010000004077824 */ /* 0x000fe400078e0209 */
[----:B------:R-:W-:Y:S01]  /*0420*/  IMAD.MOV.U32 R6, RZ, RZ, R8 ;  /* 0x000000ffff067224 */ /* 0x000fe200078e0008 */
[----:B------:R-:W-:Y:S06]  /*0430*/  @!P0 BRA `(.L_x_13) ;  /* 0x0000000000308947 */ /* 0x000fec0003800000 */
[----:B------:R-:W-:Y:S01]  /*0440*/  FSETP.GEU.AND P1, PT, |R3|, 4.2275390625, PT ;  /* 0x408748000300780b */ /* 0x000fe20003f2e200 */
[C---:B------:R-:W-:Y:S02]  /*0450*/  DADD R6, R2.reuse, +INF ;  /* 0x7ff0000002067429 */ /* 0x040fe40000000000 */
[----:B------:R-:W-:-:S08]  /*0460*/  DSETP.GEU.AND P0, PT, R2, RZ, PT ;  /* 0x000000ff0200722a */ /* 0x000fd00003f0e000 */
[----:B------:R-:W-:Y:S02]  /*0470*/  FSEL R6, R6, RZ, P0 ;  /* 0x000000ff06067208 */ /* 0x000fe40000000000 */
[----:B------:R-:W-:Y:S02]  /*0480*/  @!P1 LEA.HI R0, R4, R4, RZ, 0x1 ;  /* 0x0000000404009211 */ /* 0x000fe400078f08ff */
[----:B------:R-:W-:Y:S02]  /*0490*/  FSEL R7, R7, RZ, P0 ;  /* 0x000000ff07077208 */ /* 0x000fe40000000000 */
[----:B------:R-:W-:-:S04]  /*04a0*/  @!P1 SHF.R.S32.HI R3, RZ, 0x1, R0 ;  /* 0x00000001ff039819 */ /* 0x000fc80000011400 */
[----:B------:R-:W-:Y:S01]  /*04b0*/  @!P1 IADD3 R2, PT, PT, R4, -R3, RZ ;  /* 0x8000000304029210 */ /* 0x000fe20007ffe0ff */
[----:B------:R-:W-:-:S03]  /*04c0*/  @!P1 IMAD R9, R3, 0x100000, R9 ;  /* 0x0010000003099824 */ /* 0x000fc600078e0209 */
[----:B------:R-:W-:Y:S02]  /*04d0*/  @!P1 LEA R3, R2, 0x3ff00000, 0x14 ;  /* 0x3ff0000002039811 */ /* 0x000fe400078ea0ff */
[----:B------:R-:W-:-:S06]  /*04e0*/  @!P1 MOV R2, RZ ;  /* 0x000000ff00029202 */ /* 0x000fcc0000000f00 */
[----:B------:R-:W-:-:S11]  /*04f0*/  @!P1 DMUL R6, R8, R2 ;  /* 0x0000000208069228 */ /* 0x000fd60000000000 */
.L_x_13:
[----:B------:R-:W-:Y:S05]  /*0500*/  BSYNC.RECONVERGENT B0 ;  /* 0x0000000000007941 */ /* 0x000fea0003800200 */
.L_x_12:
[----:B------:R-:W-:Y:S01]  /*0510*/  STG.E.64 desc[UR8][R10.64], R6 ;  /* 0x000000060a007986 */ /* 0x000fe2000c101b08 */
[----:B------:R-:W-:Y:S05]  /*0520*/  EXIT ;  /* 0x000000000000794d */ /* 0x000fea0003800000 */
.L_x_14:
        /* <DEDUP_REMOVED lines=13> */
.L_x_21:


//--------------------- .nv.shared.reserved.0     --------------------------
	.section	.nv.shared.reserved.0,"aw",@nobits
	.weak		__nv_reservedSMEM_offset_0_alias
	.size		__nv_reservedSMEM_offset_0_alias, 0, 64
	.other		__nv_reservedSMEM_offset_0_alias,@"STO_CUDA_RESERVED_SHARED STV_DEFAULT"
__nv_reservedSMEM_offset_0_alias:
	.zero		0
	.zero		64


//--------------------- .nv.constant0.difference  --------------------------
	.section	.nv.constant0.difference,"a",@progbits
	.sectionflags	@""
	.align	4
.nv.constant0.difference:
	.zero		928


//--------------------- .nv.constant0.backwardError --------------------------
	.section	.nv.constant0.backwardError,"a",@progbits
	.sectionflags	@""
	.align	4
.nv.constant0.backwardError:
	.zero		928


//--------------------- .nv.constant0.setTargetIndexNormalize --------------------------
	.section	.nv.constant0.setTargetIndexNormalize,"a",@progbits
	.sectionflags	@""
	.align	4
.nv.constant0.setTargetIndexNormalize:
	.zero		936


//--------------------- .nv.constant0.setTargetIndex --------------------------
	.section	.nv.constant0.setTargetIndex,"a",@progbits
	.sectionflags	@""
	.align	4
.nv.constant0.setTargetIndex:
	.zero		920


//--------------------- .nv.constant0.getTargetIndex --------------------------
	.section	.nv.constant0.getTargetIndex,"a",@progbits
	.sectionflags	@""
	.align	4
.nv.constant0.getTargetIndex:
	.zero		920


//--------------------- .nv.constant0.normalize   --------------------------
	.section	.nv.constant0.normalize,"a",@progbits
	.sectionflags	@""
	.align	4
.nv.constant0.normalize:
	.zero		920


//--------------------- SYMBOLS --------------------------

	.type		.nv.reservedSmem.offset0,@object
	.size		.nv.reservedSmem.offset0,0x4
